//
// Generated by NVIDIA NVVM Compiler
//
// Compiler Build ID: CL-36424714
// Cuda compilation tools, release 13.0, V13.0.88
// Based on NVVM 20.0.0
//

.version 9.0
.target sm_100
.address_size 64

	// .globl	_Z6kernelPiS_

.visible .entry _Z6kernelPiS_(
	.param .u64 .ptr .align 1 _Z6kernelPiS__param_0,
	.param .u64 .ptr .align 1 _Z6kernelPiS__param_1
)
{
	.reg .pred 	%p<2>;
	.reg .b32 	%r<8>;
	.reg .b64 	%rd<9>;

	ld.param.u64 	%rd3, [_Z6kernelPiS__param_0];
	ld.param.u64 	%rd2, [_Z6kernelPiS__param_1];
	cvta.to.global.u64 	%rd1, %rd3;
	mov.u32 	%r1, %tid.x;
	setp.ne.s32 	%p1, %r1, 0;
	@%p1 bra 	$L__BB0_2;
	mov.b32 	%r2, 0;
	st.global.u32 	[%rd1], %r2;
$L__BB0_2:
	cvta.to.global.u64 	%rd4, %rd2;
	mul.wide.u32 	%rd5, %r1, 4;
	add.s64 	%rd6, %rd4, %rd5;
	ld.global.u32 	%r3, [%rd6];
	add.s64 	%rd7, %rd1, %rd5;
	st.global.u32 	[%rd7], %r3;
	add.s64 	%rd8, %rd6, %rd5;
	ld.global.u32 	%r4, [%rd8];
	and.b32  	%r5, %r1, 1;
	neg.s32 	%r6, %r5;
	and.b32  	%r7, %r6, %r4;
	st.global.u32 	[%rd7], %r7;
	ret;

}


// ===== COMPILED SASS (sm_100) =====

	.target	sm_100

	.elftype	@"ET_EXEC"


//--------------------- .note.nv.tkinfo           --------------------------
	.section	.note.nv.tkinfo,"",@"SHT_NOTE"
	.sectionflags	@"SHF_NOTE_NV_TKINFO"
	.tkinfo
        /*0018*/ 	.word	0x00000002
        /*0030*/ 	.string	""
        /*0030*/ 	.string	"ptxas"
        /*0030*/ 	.string	"Cuda compilation tools, release 13.0, V13.0.88"
        /*0030*/ 	.string	"Build cuda_13.0.r13.0/compiler.36424714_0"
        /*0030*/ 	.string	"-arch sm_100 -m 64 "



//--------------------- .note.nv.cuinfo           --------------------------
	.section	.note.nv.cuinfo,"",@"SHT_NOTE"
	.sectionflags	@"SHF_NOTE_NV_CUINFO"
        /*0018*/ 	.short	0x0002
        /*001a*/ 	.short	0x0064
        /*001c*/ 	.short	0x0082
	.zero		2


//--------------------- .nv.info                  --------------------------
	.section	.nv.info,"",@"SHT_CUDA_INFO"
	.align	4


	//----- nvinfo : EIATTR_REGCOUNT
	.align		4
        /*0000*/ 	.byte	0x04, 0x2f
        /*0002*/ 	.short	(.L_1 - .L_0)
	.align		4
.L_0:
        /*0004*/ 	.word	index@(_Z6kernelPiS_)
        /*0008*/ 	.word	0x00000010


	//----- nvinfo : EIATTR_FRAME_SIZE
	.align		4
.L_1:
        /*000c*/ 	.byte	0x04, 0x11
        /*000e*/ 	.short	(.L_3 - .L_2)
	.align		4
.L_2:
        /*0010*/ 	.word	index@(_Z6kernelPiS_)
        /*0014*/ 	.word	0x00000000


	//----- nvinfo : EIATTR_MIN_STACK_SIZE
	.align		4
.L_3:
        /*0018*/ 	.byte	0x04, 0x12
        /*001a*/ 	.short	(.L_5 - .L_4)
	.align		4
.L_4:
        /*001c*/ 	.word	index@(_Z6kernelPiS_)
        /*0020*/ 	.word	0x00000000
.L_5:


//--------------------- .nv.compat                --------------------------
	.section	.nv.compat,"",@"SHT_CUDA_COMPAT_INFO"
	.align	4
        /*0000*/ 	.byte	0x02, 0x09, 0x00, 0x00, 0x02, 0x02, 0x01, 0x00, 0x02, 0x05, 0x05, 0x00, 0x03, 0x07, 0x01, 0x01
        /*0010*/ 	.byte	0x02, 0x03, 0x00, 0x00, 0x02, 0x06, 0x01, 0x00, 0x04, 0x0b, 0x08, 0x00, 0x09, 0x00, 0x00, 0x00
        /*0020*/ 	.byte	0x00, 0x00, 0x00, 0x00


//--------------------- .nv.info._Z6kernelPiS_    --------------------------
	.section	.nv.info._Z6kernelPiS_,"",@"SHT_CUDA_INFO"
	.sectionflags	@""
	.align	4


	//----- nvinfo : EIATTR_CUDA_API_VERSION
	.align		4
        /*0000*/ 	.byte	0x04, 0x37
        /*0002*/ 	.short	(.L_7 - .L_6)
.L_6:
        /*0004*/ 	.word	0x00000082


	//----- nvinfo : EIATTR_KPARAM_INFO
	.align		4
.L_7:
        /*0008*/ 	.byte	0x04, 0x17
        /*000a*/ 	.short	(.L_9 - .L_8)
.L_8:
        /*000c*/ 	.word	0x00000000
        /*0010*/ 	.short	0x0001
        /*0012*/ 	.short	0x0008
        /*0014*/ 	.byte	0x00, 0xf5, 0x21, 0x00


	//----- nvinfo : EIATTR_KPARAM_INFO
	.align		4
.L_9:
        /*0018*/ 	.byte	0x04, 0x17
        /*001a*/ 	.short	(.L_11 - .L_10)
.L_10:
        /*001c*/ 	.word	0x00000000
        /*0020*/ 	.short	0x0000
        /*0022*/ 	.short	0x0000
        /*0024*/ 	.byte	0x00, 0xf5, 0x21, 0x00


	//----- nvinfo : EIATTR_SPARSE_MMA_MASK
	.align		4
.L_11:
        /*0028*/ 	.byte	0x03, 0x50
        /*002a*/ 	.short	0x0000


	//----- nvinfo : EIATTR_MAXREG_COUNT
	.align		4
        /*002c*/ 	.byte	0x03, 0x1b
        /*002e*/ 	.short	0x00ff


	//----- nvinfo : EIATTR_MERCURY_ISA_VERSION
	.align		4
        /*0030*/ 	.byte	0x03, 0x5f
        /*0032*/ 	.short	0x0101


	//----- nvinfo : EIATTR_VRC_CTA_INIT_COUNT
	.align		4
        /*0034*/ 	.byte	0x02, 0x4a
	.zero		1
	.zero		1


	//----- nvinfo : EIATTR_EXIT_INSTR_OFFSETS
	.align		4
        /*0038*/ 	.byte	0x04, 0x1c
        /*003a*/ 	.short	(.L_13 - .L_12)


	//   ....[0]....
.L_12:
        /*003c*/ 	.word	0x00000120


	//----- nvinfo : EIATTR_CBANK_PARAM_SIZE
	.align		4
.L_13:
        /*0040*/ 	.byte	0x03, 0x19
        /*0042*/ 	.short	0x0010


	//----- nvinfo : EIATTR_PARAM_CBANK
	.align		4
        /*0044*/ 	.byte	0x04, 0x0a
        /*0046*/ 	.short	(.L_15 - .L_14)
	.align		4
.L_14:
        /*0048*/ 	.word	index@(.nv.constant0._Z6kernelPiS_)
        /*004c*/ 	.short	0x0380
        /*004e*/ 	.short	0x0010


	//----- nvinfo : EIATTR_SW_WAR
	.align		4
.L_15:
        /*0050*/ 	.byte	0x04, 0x36
        /*0052*/ 	.short	(.L_17 - .L_16)
.L_16:
        /*0054*/ 	.word	0x00000008
.L_17:


//--------------------- .nv.callgraph             --------------------------
	.section	.nv.callgraph,"",@"SHT_CUDA_CALLGRAPH"
	.align	4
	.sectionentsize	8
	.align		4
        /*0000*/ 	.word	0x00000000
	.align		4
        /*0004*/ 	.word	0xffffffff
	.align		4
        /*0008*/ 	.word	0x00000000
	.align		4
        /*000c*/ 	.word	0xfffffffe
	.align		4
        /*0010*/ 	.word	0x00000000
	.align		4
        /*0014*/ 	.word	0xfffffffd
	.align		4
        /*0018*/ 	.word	0x00000000
	.align		4
        /*001c*/ 	.word	0xfffffffc


//--------------------- .text._Z6kernelPiS_       --------------------------
	.section	.text._Z6kernelPiS_,"ax",@progbits
	.align	128
        .global         _Z6kernelPiS_
        .type           _Z6kernelPiS_,@function
        .size           _Z6kernelPiS_,(.L_x_1 - _Z6kernelPiS_)
        .other          _Z6kernelPiS_,@"STO_CUDA_ENTRY STV_DEFAULT"
_Z6kernelPiS_:
.text._Z6kernelPiS_:
[----:B------:R-:W-:Y:S01]  /*0000*/  LDC R1, c[0x0][0x37c] ;  /* 0x0000df00ff017b82 */ /* 0x000fe20000000800 */
[----:B------:R-:W0:Y:S07]  /*0010*/  S2R R13, SR_TID.X ;  /* 0x00000000000d7919 */ /* 0x000e2e0000002100 */
[----:B------:R-:W1:Y:S01]  /*0020*/  LDC.64 R4, c[0x0][0x388] ;  /* 0x0000e200ff047b82 */ /* 0x000e620000000a00 */
[----:B------:R-:W2:Y:S07]  /*0030*/  LDCU.64 UR4, c[0x0][0x358] ;  /* 0x00006b00ff0477ac */ /* 0x000eae0008000a00 */
[----:B------:R-:W3:Y:S01]  /*0040*/  LDC.64 R6, c[0x0][0x380] ;  /* 0x0000e000ff067b82 */ /* 0x000ee20000000a00 */
[C---:B0-----:R-:W-:Y:S01]  /*0050*/  ISETP.NE.AND P0, PT, R13.reuse, RZ, PT ;  /* 0x000000ff0d00720c */ /* 0x041fe20003f05270 */
[----:B-1----:R-:W-:-:S12]  /*0060*/  IMAD.WIDE.U32 R4, R13, 0x4, R4 ;  /* 0x000000040d047825 */ /* 0x002fd800078e0004 */
[----:B------:R-:W2:Y:S02]  /*0070*/  @!P0 LDC.64 R2, c[0x0][0x380] ;  /* 0x0000e000ff028b82 */ /* 0x000ea40000000a00 */
[----:B--2---:R-:W-:Y:S04]  /*0080*/  @!P0 STG.E desc[UR4][R2.64], RZ ;  /* 0x000000ff02008986 */ /* 0x004fe8000c101904 */
[----:B------:R-:W2:Y:S01]  /*0090*/  LDG.E R11, desc[UR4][R4.64] ;  /* 0x00000004040b7981 */ /* 0x000ea2000c1e1900 */
[----:B---3--:R-:W-:-:S04]  /*00a0*/  IMAD.WIDE.U32 R6, R13, 0x4, R6 ;  /* 0x000000040d067825 */ /* 0x008fc800078e0006 */
[C---:B------:R-:W-:Y:S01]  /*00b0*/  IMAD.WIDE.U32 R8, R13.reuse, 0x4, R4 ;  /* 0x000000040d087825 */ /* 0x040fe200078e0004 */
[----:B------:R-:W-:Y:S01]  /*00c0*/  LOP3.LUT R0, R13, 0x1, RZ, 0xc0, !PT ;  /* 0x000000010d007812 */ /* 0x000fe200078ec0ff */
[----:B--2---:R-:W-:Y:S04]  /*00d0*/  STG.E desc[UR4][R6.64], R11 ;  /* 0x0000000b06007986 */ /* 0x004fe8000c101904 */
[----:B------:R-:W2:Y:S01]  /*00e0*/  LDG.E R8, desc[UR4][R8.64] ;  /* 0x0000000408087981 */ /* 0x000ea2000c1e1900 */
[----:B------:R-:W-:-:S04]  /*00f0*/  IADD3 R13, PT, PT, -R0, RZ, RZ ;  /* 0x000000ff000d7210 */ /* 0x000fc80007ffe1ff */
[----:B--2---:R-:W-:-:S05]  /*0100*/  LOP3.LUT R13, R13, R8, RZ, 0xc0, !PT ;  /* 0x000000080d0d7212 */ /* 0x004fca00078ec0ff */
[----:B------:R-:W-:Y:S01]  /*0110*/  STG.E desc[UR4][R6.64], R13 ;  /* 0x0000000d06007986 */ /* 0x000fe2000c101904 */
[----:B------:R-:W-:Y:S05]  /*0120*/  EXIT ;  /* 0x000000000000794d */ /* 0x000fea0003800000 */
.L_x_0:
[----:B------:R-:W-:-:S00]  /*0130*/  BRA `(.L_x_0) ;  /* 0xfffffffc00fc7947 */ /* 0x000fc0000383ffff */
[----:B------:R-:W-:-:S00]  /*0140*/  NOP ;  /* 0x0000000000007918 */ /* 0x000fc00000000000 */
        /* <DEDUP_REMOVED lines=11> */
.L_x_1:


//--------------------- .nv.shared.reserved.0     --------------------------
	.section	.nv.shared.reserved.0,"aw",@nobits
	.weak		__nv_reservedSMEM_offset_0_alias
	.size		__nv_reservedSMEM_offset_0_alias, 0, 64
	.other		__nv_reservedSMEM_offset_0_alias,@"STO_CUDA_RESERVED_SHARED STV_DEFAULT"
__nv_reservedSMEM_offset_0_alias:
	.zero		0
	.zero		64


//--------------------- .nv.constant0._Z6kernelPiS_ --------------------------
	.section	.nv.constant0._Z6kernelPiS_,"a",@progbits
	.sectionflags	@""
	.align	4
.nv.constant0._Z6kernelPiS_:
	.zero		912


//--------------------- SYMBOLS --------------------------

	.type		.nv.reservedSmem.offset0,@object
	.size		.nv.reservedSmem.offset0,0x4
